	.headerflags	@"EF_CUDA_TEXMODE_UNIFIED EF_CUDA_64BIT_ADDRESS EF_CUDA_ACCELERATORS EF_CUDA_SM90 EF_CUDA_VIRTUAL_SM(EF_CUDA_SM90)"
	.elftype	@"ET_EXEC"


//--------------------- .nv.info                  --------------------------
	.section	.nv.info,"",@"SHT_CUDA_INFO"
	.align	4


	//----- nvinfo : EIATTR_REGCOUNT
	.align		4
        /*0000*/ 	.byte	0x04, 0x2f
        /*0002*/ 	.short	(.L_3 - .L_2)
	.align		4
.L_2:
        /*0004*/ 	.word	index@(triton_poi_fused__native_batch_norm_legit_no_training_clone_elu_31)
        /*0008*/ 	.word	0x00000020


	//----- nvinfo : EIATTR_MIN_STACK_SIZE
	.align		4
.L_3:
        /*000c*/ 	.byte	0x04, 0x12
        /*000e*/ 	.short	(.L_5 - .L_4)
	.align		4
.L_4:
        /*0010*/ 	.word	index@(triton_poi_fused__native_batch_norm_legit_no_training_clone_elu_31)
        /*0014*/ 	.word	0x00000000


	//----- nvinfo : EIATTR_FRAME_SIZE
	.align		4
.L_5:
        /*0018*/ 	.byte	0x04, 0x11
        /*001a*/ 	.short	(.L_7 - .L_6)
	.align		4
.L_6:
        /*001c*/ 	.word	index@(triton_poi_fused__native_batch_norm_legit_no_training_clone_elu_31)
        /*0020*/ 	.word	0x00000000


	//----- nvinfo : EIATTR_MIN_STACK_SIZE
	.align		4
.L_7:
        /*0024*/ 	.byte	0x04, 0x12
        /*0026*/ 	.short	(.L_9 - .L_8)
	.align		4
.L_8:
        /*0028*/ 	.word	index@(triton_poi_fused__native_batch_norm_legit_no_training_clone_elu_31)
        /*002c*/ 	.word	0x00000000
.L_9:


//--------------------- .nv.info.triton_poi_fused__native_batch_norm_legit_no_training_clone_elu_31 --------------------------
	.section	.nv.info.triton_poi_fused__native_batch_norm_legit_no_training_clone_elu_31,"",@"SHT_CUDA_INFO"
	.sectionflags	@""
	.align	4


	//----- nvinfo : EIATTR_CUDA_API_VERSION
	.align		4
        /*0000*/ 	.byte	0x04, 0x37
        /*0002*/ 	.short	(.L_11 - .L_10)
.L_10:
        /*0004*/ 	.word	0x0000007c


	//----- nvinfo : EIATTR_KPARAM_INFO
	.align		4
.L_11:
        /*0008*/ 	.byte	0x04, 0x17
        /*000a*/ 	.short	(.L_13 - .L_12)
.L_12:
        /*000c*/ 	.word	0x00000000
        /*0010*/ 	.short	0x0006
        /*0012*/ 	.short	0x0030
        /*0014*/ 	.byte	0x00, 0xf0, 0x11, 0x00


	//----- nvinfo : EIATTR_KPARAM_INFO
	.align		4
.L_13:
        /*0018*/ 	.byte	0x04, 0x17
        /*001a*/ 	.short	(.L_15 - .L_14)
.L_14:
        /*001c*/ 	.word	0x00000000
        /*0020*/ 	.short	0x0005
        /*0022*/ 	.short	0x0028
        /*0024*/ 	.byte	0x00, 0xf4, 0x21, 0x00


	//----- nvinfo : EIATTR_KPARAM_INFO
	.align		4
.L_15:
        /*0028*/ 	.byte	0x04, 0x17
        /*002a*/ 	.short	(.L_17 - .L_16)
.L_16:
        /*002c*/ 	.word	0x00000000
        /*0030*/ 	.short	0x0004
        /*0032*/ 	.short	0x0020
        /*0034*/ 	.byte	0x00, 0xf4, 0x21, 0x00


	//----- nvinfo : EIATTR_KPARAM_INFO
	.align		4
.L_17:
        /*0038*/ 	.byte	0x04, 0x17
        /*003a*/ 	.short	(.L_19 - .L_18)
.L_18:
        /*003c*/ 	.word	0x00000000
        /*0040*/ 	.short	0x0003
        /*0042*/ 	.short	0x0018
        /*0044*/ 	.byte	0x00, 0xf4, 0x21, 0x00


	//----- nvinfo : EIATTR_KPARAM_INFO
	.align		4
.L_19:
        /*0048*/ 	.byte	0x04, 0x17
        /*004a*/ 	.short	(.L_21 - .L_20)
.L_20:
        /*004c*/ 	.word	0x00000000
        /*0050*/ 	.short	0x0002
        /*0052*/ 	.short	0x0010
        /*0054*/ 	.byte	0x00, 0xf4, 0x21, 0x00


	//----- nvinfo : EIATTR_KPARAM_INFO
	.align		4
.L_21:
        /*0058*/ 	.byte	0x04, 0x17
        /*005a*/ 	.short	(.L_23 - .L_22)
.L_22:
        /*005c*/ 	.word	0x00000000
        /*0060*/ 	.short	0x0001
        /*0062*/ 	.short	0x0008
        /*0064*/ 	.byte	0x00, 0xf4, 0x21, 0x00


	//----- nvinfo : EIATTR_KPARAM_INFO
	.align		4
.L_23:
        /*0068*/ 	.byte	0x04, 0x17
        /*006a*/ 	.short	(.L_25 - .L_24)
.L_24:
        /*006c*/ 	.word	0x00000000
        /*0070*/ 	.short	0x0000
        /*0072*/ 	.short	0x0000
        /*0074*/ 	.byte	0x00, 0xf4, 0x21, 0x00


	//----- nvinfo : EIATTR_SPARSE_MMA_MASK
	.align		4
.L_25:
        /*0078*/ 	.byte	0x03, 0x50
        /*007a*/ 	.short	0x0000


	//----- nvinfo : EIATTR_MAXREG_COUNT
	.align		4
        /*007c*/ 	.byte	0x03, 0x1b
        /*007e*/ 	.short	0x00ff


	//----- nvinfo : EIATTR_EXIT_INSTR_OFFSETS
	.align		4
        /*0080*/ 	.byte	0x04, 0x1c
        /*0082*/ 	.short	(.L_27 - .L_26)


	//   ....[0]....
.L_26:
        /*0084*/ 	.word	0x00001490


	//----- nvinfo : EIATTR_REQNTID
	.align		4
.L_27:
        /*0088*/ 	.byte	0x04, 0x10
        /*008a*/ 	.short	(.L_29 - .L_28)
.L_28:
        /*008c*/ 	.word	0x00000080
        /*0090*/ 	.word	0x00000001
        /*0094*/ 	.word	0x00000001


	//----- nvinfo : EIATTR_CBANK_PARAM_SIZE
	.align		4
.L_29:
        /*0098*/ 	.byte	0x03, 0x19
        /*009a*/ 	.short	0x0034


	//----- nvinfo : EIATTR_PARAM_CBANK
	.align		4
        /*009c*/ 	.byte	0x04, 0x0a
        /*009e*/ 	.short	(.L_31 - .L_30)
	.align		4
.L_30:
        /*00a0*/ 	.word	index@(.nv.constant0.triton_poi_fused__native_batch_norm_legit_no_training_clone_elu_31)
        /*00a4*/ 	.short	0x0210
        /*00a6*/ 	.short	0x0034


	//----- nvinfo : EIATTR_SW_WAR
	.align		4
.L_31:
        /*00a8*/ 	.byte	0x04, 0x36
        /*00aa*/ 	.short	(.L_33 - .L_32)
.L_32:
        /*00ac*/ 	.word	0x00000008
.L_33:


//--------------------- .nv.callgraph             --------------------------
	.section	.nv.callgraph,"",@"SHT_CUDA_CALLGRAPH"
	.align	4
	.sectionentsize	8
	.align		4
        /*0000*/ 	.word	0x00000000
	.align		4
        /*0004*/ 	.word	0xffffffff
	.align		4
        /*0008*/ 	.word	0x00000000
	.align		4
        /*000c*/ 	.word	0xfffffffe
	.align		4
        /*0010*/ 	.word	0x00000000
	.align		4
        /*0014*/ 	.word	0xfffffffd
	.align		4
        /*0018*/ 	.word	0x00000000
	.align		4
        /*001c*/ 	.word	0xfffffffc


//--------------------- .nv.constant4             --------------------------
	.section	.nv.constant4,"a",@progbits
	.align	8
	.align		8
.nv.constant4:
        /*0000*/ 	.dword	_$_str
	.align		8
        /*0008*/ 	.dword	_$_str_$_2


//--------------------- .text.triton_poi_fused__native_batch_norm_legit_no_training_clone_elu_31 --------------------------
	.section	.text.triton_poi_fused__native_batch_norm_legit_no_training_clone_elu_31,"ax",@progbits
	.align	128
        .global         triton_poi_fused__native_batch_norm_legit_no_training_clone_elu_31
        .type           triton_poi_fused__native_batch_norm_legit_no_training_clone_elu_31,@function
        .size           triton_poi_fused__native_batch_norm_legit_no_training_clone_elu_31,(.L_x_1 - triton_poi_fused__native_batch_norm_legit_no_training_clone_elu_31)
        .other          triton_poi_fused__native_batch_norm_legit_no_training_clone_elu_31,@"STO_CUDA_ENTRY STV_DEFAULT"
triton_poi_fused__native_batch_norm_legit_no_training_clone_elu_31:
.text.triton_poi_fused__native_batch_norm_legit_no_training_clone_elu_31:
[----:B------:R-:W-:Y:S01]  /*0000*/  LDC R1, c[0x0][0x28] ;  /* 0x00000a00ff017b82 */ /* 0x000fe20000000800 */
[----:B------:R-:W1:Y:S01]  /*0010*/  S2R R0, SR_TID.X ;  /* 0x0000000000007919 */ /* 0x000e620000002100 */
[----:B------:R-:W-:-:S06]  /*0020*/  ULDC.64 UR4, c[0x0][0x208] ;  /* 0x0000820000047ab9 */ /* 0x000fcc0000000a00 */
[----:B------:R-:W2:Y:S01]  /*0030*/  LDC.64 R10, c[0x0][0x220] ;  /* 0x00008800ff0a7b82 */ /* 0x000ea20000000a00 */
[----:B------:R-:W3:Y:S07]  /*0040*/  S2R R3, SR_CTAID.X ;  /* 0x0000000000037919 */ /* 0x000eee0000002500 */
[----:B------:R-:W4:Y:S01]  /*0050*/  LDC.64 R8, c[0x0][0x218] ;  /* 0x00008600ff087b82 */ /* 0x000f220000000a00 */
[----:B-1----:R-:W-:-:S04]  /*0060*/  SHF.L.U32 R0, R0, 0x2, RZ ;  /* 0x0000000200007819 */ /* 0x002fc800000006ff */
[----:B------:R-:W-:Y:S02]  /*0070*/  LOP3.LUT R0, R0, 0x1fc, RZ, 0xc0, !PT ;  /* 0x000001fc00007812 */ /* 0x000fe400078ec0ff */
[----:B---3--:R-:W-:Y:S02]  /*0080*/  SHF.R.S32.HI R5, RZ, 0x15, R3 ;  /* 0x00000015ff057819 */ /* 0x008fe40000011403 */
[----:B------:R-:W-:Y:S02]  /*0090*/  LEA R0, R3, R0, 0xa ;  /* 0x0000000003007211 */ /* 0x000fe400078e50ff */
[----:B------:R-:W-:Y:S01]  /*00a0*/  SGXT R5, R5, 0x1 ;  /* 0x000000010505781a */ /* 0x000fe20000000200 */
[----:B------:R-:W1:Y:S01]  /*00b0*/  LDC.64 R2, c[0x0][0x228] ;  /* 0x00008a00ff027b82 */ /* 0x000e620000000a00 */
[----:B------:R-:W-:-:S04]  /*00c0*/  IADD3 R4, R0, 0x200, RZ ;  /* 0x0000020000047810 */ /* 0x000fc80007ffe0ff */
[C---:B------:R-:W-:Y:S02]  /*00d0*/  LEA.HI R6, R5.reuse, R4, RZ, 0xa ;  /* 0x0000000405067211 */ /* 0x040fe400078f50ff */
[----:B------:R-:W-:Y:S02]  /*00e0*/  LEA.HI R5, R5, R0, RZ, 0xa ;  /* 0x0000000005057211 */ /* 0x000fe400078f50ff */
[----:B------:R-:W-:-:S04]  /*00f0*/  SHF.R.S32.HI R6, RZ, 0xa, R6 ;  /* 0x0000000aff067819 */ /* 0x000fc80000011406 */
[----:B------:R-:W-:-:S04]  /*0100*/  LEA.HI R7, R6, R6, RZ, 0x7 ;  /* 0x0000000606077211 */ /* 0x000fc800078f38ff */
[----:B------:R-:W-:-:S04]  /*0110*/  LOP3.LUT R7, R7, 0xffffff80, RZ, 0xc0, !PT ;  /* 0xffffff8007077812 */ /* 0x000fc800078ec0ff */
[----:B------:R-:W-:-:S05]  /*0120*/  IADD3 R15, R6, -R7, RZ ;  /* 0x80000007060f7210 */ /* 0x000fca0007ffe0ff */
[----:B-1----:R-:W-:Y:S01]  /*0130*/  IMAD.WIDE R12, R15, 0x4, R2 ;  /* 0x000000040f0c7825 */ /* 0x002fe200078e0202 */
[----:B------:R-:W-:-:S04]  /*0140*/  SHF.R.S32.HI R5, RZ, 0xa, R5 ;  /* 0x0000000aff057819 */ /* 0x000fc80000011405 */
[----:B------:R1:W3:Y:S01]  /*0150*/  LDG.E.EL R18, desc[UR4][R12.64] ;  /* 0x000000040c127981 */ /* 0x0002e2000c2e1900 */
[----:B------:R-:W-:-:S04]  /*0160*/  LEA.HI R6, R5, R5, RZ, 0x7 ;  /* 0x0000000505067211 */ /* 0x000fc800078f38ff */
[----:B------:R-:W-:-:S04]  /*0170*/  LOP3.LUT R6, R6, 0xffffff80, RZ, 0xc0, !PT ;  /* 0xffffff8006067812 */ /* 0x000fc800078ec0ff */
[----:B------:R-:W-:Y:S01]  /*0180*/  IADD3 R21, R5, -R6, RZ ;  /* 0x8000000605157210 */ /* 0x000fe20007ffe0ff */
[----:B-1----:R-:W1:Y:S04]  /*0190*/  LDC.64 R12, c[0x0][0x238] ;  /* 0x00008e00ff0c7b82 */ /* 0x002e680000000a00 */
[----:B------:R-:W-:Y:S01]  /*01a0*/  IMAD.WIDE R6, R21, 0x4, R2 ;  /* 0x0000000415067825 */ /* 0x000fe200078e0202 */
[----:B------:R-:W-:-:S04]  /*01b0*/  SHF.R.S32.HI R3, RZ, 0x1f, R4 ;  /* 0x0000001fff037819 */ /* 0x000fc80000011404 */
[----:B------:R5:W3:Y:S01]  /*01c0*/  LDG.E.EL R19, desc[UR4][R6.64] ;  /* 0x0000000406137981 */ /* 0x000ae2000c2e1900 */
[----:B------:R-:W-:Y:S01]  /*01d0*/  LEA.HI R5, R3, R4, RZ, 0x11 ;  /* 0x0000000403057211 */ /* 0x000fe200078f88ff */
[----:B--2---:R-:W-:Y:S01]  /*01e0*/  IMAD.WIDE R16, R15, 0x4, R10 ;  /* 0x000000040f107825 */ /* 0x004fe200078e020a */
[----:B------:R-:W2:Y:S02]  /*01f0*/  LDC.64 R2, c[0x0][0x230] ;  /* 0x00008c00ff027b82 */ /* 0x000ea40000000a00 */
[C---:B------:R-:W-:Y:S02]  /*0200*/  SHF.L.U32 R14, R5.reuse, 0x1, RZ ;  /* 0x00000001050e7819 */ /* 0x040fe400000006ff */
[----:B------:R-:W-:Y:S01]  /*0210*/  LOP3.LUT R5, R5, 0xfffe0000, RZ, 0xc0, !PT ;  /* 0xfffe000005057812 */ /* 0x000fe200078ec0ff */
[----:B------:R-:W3:Y:S01]  /*0220*/  LDG.E.EL R17, desc[UR4][R16.64] ;  /* 0x0000000410117981 */ /* 0x000ee2000c2e1900 */
[----:B------:R-:W-:Y:S02]  /*0230*/  LOP3.LUT R14, R14, 0xfffc0000, RZ, 0xc0, !PT ;  /* 0xfffc00000e0e7812 */ /* 0x000fe400078ec0ff */
[----:B-----5:R-:W-:-:S02]  /*0240*/  SHF.R.S32.HI R7, RZ, 0x1f, R0 ;  /* 0x0000001fff077819 */ /* 0x020fc40000011400 */
[----:B------:R-:W-:-:S04]  /*0250*/  IADD3 R5, R14, R4, -R5 ;  /* 0x000000040e057210 */ /* 0x000fc80007ffe805 */
[----:B------:R-:W-:Y:S02]  /*0260*/  IADD3 R5, R5, 0x20000, RZ ;  /* 0x0002000005057810 */ /* 0x000fe40007ffe0ff */
[----:B------:R-:W-:-:S03]  /*0270*/  LEA.HI R20, R7, R0, RZ, 0x11 ;  /* 0x0000000007147211 */ /* 0x000fc600078f88ff */
[----:B----4-:R-:W-:Y:S01]  /*0280*/  IMAD.WIDE R4, R5, 0x4, R8 ;  /* 0x0000000405047825 */ /* 0x010fe200078e0208 */
[C---:B------:R-:W-:Y:S02]  /*0290*/  SHF.L.U32 R22, R20.reuse, 0x1, RZ ;  /* 0x0000000114167819 */ /* 0x040fe400000006ff */
[----:B------:R-:W-:-:S03]  /*02a0*/  LOP3.LUT R23, R20, 0xfffe0000, RZ, 0xc0, !PT ;  /* 0xfffe000014177812 */ /* 0x000fc600078ec0ff */
[----:B------:R-:W4:Y:S01]  /*02b0*/  LDG.E.128 R4, desc[UR4][R4.64] ;  /* 0x0000000404047981 */ /* 0x000f22000c1e1d00 */
[----:B--2---:R-:W-:Y:S01]  /*02c0*/  IMAD.WIDE R24, R15, 0x4, R2 ;  /* 0x000000040f187825 */ /* 0x004fe200078e0202 */
[----:B------:R-:W-:-:S03]  /*02d0*/  LOP3.LUT R22, R22, 0xfffc0000, RZ, 0xc0, !PT ;  /* 0xfffc000016167812 */ /* 0x000fc600078ec0ff */
[----:B-1----:R-:W-:Y:S01]  /*02e0*/  IMAD.WIDE R26, R15, 0x4, R12 ;  /* 0x000000040f1a7825 */ /* 0x002fe200078e020c */
[----:B------:R-:W-:Y:S01]  /*02f0*/  IADD3 R22, R22, R0, -R23 ;  /* 0x0000000016167210 */ /* 0x000fe20007ffe817 */
[----:B------:R-:W2:Y:S04]  /*0300*/  LDG.E.EL R14, desc[UR4][R24.64] ;  /* 0x00000004180e7981 */ /* 0x000ea8000c2e1900 */
[----:B------:R-:W2:Y:S01]  /*0310*/  LDG.E.EL R15, desc[UR4][R26.64] ;  /* 0x000000041a0f7981 */ /* 0x000ea2000c2e1900 */
[----:B------:R-:W-:Y:S01]  /*0320*/  IADD3 R23, R22, 0x20000, RZ ;  /* 0x0002000016177810 */ /* 0x000fe20007ffe0ff */
[----:B------:R-:W-:-:S04]  /*0330*/  IMAD.WIDE R28, R21, 0x4, R10 ;  /* 0x00000004151c7825 */ /* 0x000fc800078e020a */
[----:B------:R-:W-:Y:S01]  /*0340*/  IMAD.WIDE R8, R23, 0x4, R8 ;  /* 0x0000000417087825 */ /* 0x000fe200078e0208 */
[----:B0-----:R-:W5:Y:S05]  /*0350*/  LDG.E.EL R16, desc[UR4][R28.64] ;  /* 0x000000041c107981 */ /* 0x001f6a000c2e1900 */
[----:B------:R-:W5:Y:S01]  /*0360*/  LDG.E.128 R8, desc[UR4][R8.64] ;  /* 0x0000000408087981 */ /* 0x000f62000c1e1d00 */
[----:B------:R-:W-:-:S04]  /*0370*/  IMAD.WIDE R22, R21, 0x4, R2 ;  /* 0x0000000415167825 */ /* 0x000fc800078e0202 */
[----:B------:R-:W-:Y:S01]  /*0380*/  IMAD.WIDE R12, R21, 0x4, R12 ;  /* 0x00000004150c7825 */ /* 0x000fe200078e020c */
[----:B------:R0:W5:Y:S04]  /*0390*/  LDG.E.EL R3, desc[UR4][R22.64] ;  /* 0x0000000416037981 */ /* 0x000168000c2e1900 */
[----:B------:R1:W5:Y:S01]  /*03a0*/  LDG.E.EL R2, desc[UR4][R12.64] ;  /* 0x000000040c027981 */ /* 0x000362000c2e1900 */
[----:B0-----:R-:W-:Y:S01]  /*03b0*/  HFMA2.MMA R22, -RZ, RZ, 1.625, 0 ;  /* 0x3e800000ff167435 */ /* 0x001fe200000001ff */
[----:B---3--:R-:W-:-:S04]  /*03c0*/  FADD R18, R18, 9.9999997473787516356e-05 ;  /* 0x38d1b71712127421 */ /* 0x008fc80000000000 */
[----:B------:R-:W0:Y:S02]  /*03d0*/  MUFU.SQRT R21, R18 ;  /* 0x0000001200157308 */ /* 0x000e240000002000 */
[----:B0-----:R-:W-:Y:S01]  /*03e0*/  FSETP.GT.AND P1, PT, R21, 8.50705917302346158658e+37, PT ;  /* 0x7e8000001500780b */ /* 0x001fe20003f24000 */
[----:B------:R-:W-:Y:S01]  /*03f0*/  FADD R19, R19, 9.9999997473787516356e-05 ;  /* 0x38d1b71713137421 */ /* 0x000fe20000000000 */
[----:B------:R-:W-:-:S04]  /*0400*/  FSETP.GEU.AND P2, PT, R21, 1.175494350822287508e-38, PT ;  /* 0x008000001500780b */ /* 0x000fc80003f4e000 */
[----:B------:R-:W0:Y:S07]  /*0410*/  MUFU.SQRT R20, R19 ;  /* 0x0000001300147308 */ /* 0x000e2e0000002000 */
[----:B------:R-:W-:-:S04]  /*0420*/  @P1 FMUL R21, R21, 0.25 ;  /* 0x3e80000015151820 */ /* 0x000fc80000400000 */
[----:B------:R-:W-:Y:S01]  /*0430*/  @!P2 FMUL R21, R21, 16777216 ;  /* 0x4b8000001515a820 */ /* 0x000fe20000400000 */
[----:B0-----:R-:W-:-:S05]  /*0440*/  FSETP.GT.AND P0, PT, R20, 8.50705917302346158658e+37, PT ;  /* 0x7e8000001400780b */ /* 0x001fca0003f04000 */
[----:B------:R-:W0:Y:S01]  /*0450*/  MUFU.RCP R21, R21 ;  /* 0x0000001500157308 */ /* 0x000e220000001000 */
[----:B-1----:R-:W-:Y:S02]  /*0460*/  FSEL R12, R22, 1, P1 ;  /* 0x3f800000160c7808 */ /* 0x002fe40000800000 */
[----:B------:R-:W-:-:S03]  /*0470*/  FSETP.GEU.AND P1, PT, R20, 1.175494350822287508e-38, PT ;  /* 0x008000001400780b */ /* 0x000fc60003f2e000 */
[----:B------:R-:W-:Y:S01]  /*0480*/  @!P2 FMUL R12, R12, 16777216 ;  /* 0x4b8000000c0ca820 */ /* 0x000fe20000400000 */
[----:B----4-:R-:W-:Y:S01]  /*0490*/  FADD R13, R4, -R17 ;  /* 0x80000011040d7221 */ /* 0x010fe20000000000 */
[----:B------:R-:W-:Y:S02]  /*04a0*/  @P0 FMUL R20, R20, 0.25 ;  /* 0x3e80000014140820 */ /* 0x000fe40000400000 */
[----:B0-----:R-:W-:-:S06]  /*04b0*/  FMUL R12, R21, R12 ;  /* 0x0000000c150c7220 */ /* 0x001fcc0000400000 */
[----:B------:R-:W-:Y:S01]  /*04c0*/  @!P1 FMUL R20, R20, 16777216 ;  /* 0x4b80000014149820 */ /* 0x000fe20000400000 */
[----:B------:R-:W-:-:S03]  /*04d0*/  FMUL R4, R13, R12 ;  /* 0x0000000c0d047220 */ /* 0x000fc60000400000 */
[----:B------:R-:W0:Y:S01]  /*04e0*/  MUFU.RCP R18, R20 ;  /* 0x0000001400127308 */ /* 0x000e220000001000 */
[----:B--2---:R-:W-:Y:S01]  /*04f0*/  FFMA R4, R14, R4, R15 ;  /* 0x000000040e047223 */ /* 0x004fe2000000000f */
[----:B------:R-:W-:-:S03]  /*0500*/  FSEL R13, R22, 1, P0 ;  /* 0x3f800000160d7808 */ /* 0x000fc60000000000 */
[C---:B------:R-:W-:Y:S01]  /*0510*/  FMUL R21, R4.reuse, 1.4426950216293334961 ;  /* 0x3fb8aa3b04157820 */ /* 0x040fe20000400000 */
[----:B------:R-:W-:Y:S01]  /*0520*/  FADD.FTZ R19, |R4|, -RZ ;  /* 0x800000ff04137221 */ /* 0x000fe20000010200 */
[----:B------:R-:W-:-:S04]  /*0530*/  @!P1 FMUL R13, R13, 16777216 ;  /* 0x4b8000000d0d9820 */ /* 0x000fc80000400000 */
[----:B------:R-:W1:Y:S01]  /*0540*/  FRND R21, R21 ;  /* 0x0000001500157307 */ /* 0x000e620000201000 */
[----:B------:R-:W-:Y:S01]  /*0550*/  FSETP.GEU.AND P0, PT, R19, 0.40999999642372131348, PT ;  /* 0x3ed1eb851300780b */ /* 0x000fe20003f0e000 */
[----:B0-----:R-:W-:Y:S01]  /*0560*/  FMUL R18, R18, R13 ;  /* 0x0000000d12127220 */ /* 0x001fe20000400000 */
[----:B-----5:R-:W-:Y:S01]  /*0570*/  FADD R19, R10, -R16 ;  /* 0x800000100a137221 */ /* 0x020fe20000000000 */
[--C-:B------:R-:W-:Y:S01]  /*0580*/  FADD R7, R7, -R17.reuse ;  /* 0x8000001107077221 */ /* 0x100fe20000000000 */
[--C-:B------:R-:W-:Y:S02]  /*0590*/  FADD R13, R5, -R17.reuse ;  /* 0x80000011050d7221 */ /* 0x100fe40000000000 */
[----:B------:R-:W-:Y:S01]  /*05a0*/  FMUL R10, R19, R18 ;  /* 0x00000012130a7220 */ /* 0x000fe20000400000 */
[----:B------:R-:W-:Y:S01]  /*05b0*/  FADD R5, R6, -R17 ;  /* 0x8000001106057221 */ /* 0x000fe20000000000 */
[-C--:B------:R-:W-:Y:S01]  /*05c0*/  FMUL R13, R13, R12.reuse ;  /* 0x0000000c0d0d7220 */ /* 0x080fe20000400000 */
[----:B------:R-:W-:Y:S01]  /*05d0*/  FMUL R20, R7, R12 ;  /* 0x0000000c07147220 */ /* 0x000fe20000400000 */
[----:B------:R-:W-:Y:S01]  /*05e0*/  FFMA R10, R3, R10, R2 ;  /* 0x0000000a030a7223 */ /* 0x000fe20000000002 */
[----:B------:R-:W-:Y:S01]  /*05f0*/  FMUL R6, R5, R12 ;  /* 0x0000000c05067220 */ /* 0x000fe20000400000 */
[C-C-:B------:R-:W-:Y:S01]  /*0600*/  FFMA R5, R14.reuse, R13, R15.reuse ;  /* 0x0000000d0e057223 */ /* 0x140fe2000000000f */
[--C-:B------:R-:W-:Y:S01]  /*0610*/  FFMA R7, R14, R20, R15.reuse ;  /* 0x000000140e077223 */ /* 0x100fe2000000000f */
[----:B-1----:R-:W-:Y:S01]  /*0620*/  FSEL R17, R21, RZ, P0 ;  /* 0x000000ff15117208 */ /* 0x002fe20000000000 */
[----:B------:R-:W-:Y:S01]  /*0630*/  FMUL R20, R10, 1.4426950216293334961 ;  /* 0x3fb8aa3b0a147820 */ /* 0x000fe20000400000 */
[----:B------:R-:W-:Y:S01]  /*0640*/  FADD.FTZ R19, |R5|, -RZ ;  /* 0x800000ff05137221 */ /* 0x000fe20000010200 */
[----:B------:R-:W-:Y:S01]  /*0650*/  FFMA R6, R14, R6, R15 ;  /* 0x000000060e067223 */ /* 0x000fe2000000000f */
[----:B------:R-:W-:Y:S01]  /*0660*/  FADD R9, R9, -R16 ;  /* 0x8000001009097221 */ /* 0x000fe20000000000 */
[----:B------:R-:W-:Y:S01]  /*0670*/  FFMA.FTZ R22, -R17, 0.693145751953125, R4 ;  /* 0x3f31720011167823 */ /* 0x000fe20000010104 */
[----:B------:R0:W1:Y:S01]  /*0680*/  FRND R15, R20 ;  /* 0x00000014000f7307 */ /* 0x0000620000201000 */
[----:B------:R-:W-:Y:S01]  /*0690*/  MOV R12, 0x3ab5ebe6 ;  /* 0x3ab5ebe6000c7802 */ /* 0x000fe20000000f00 */
[----:B------:R-:W-:Y:S01]  /*06a0*/  FMUL R9, R9, R18 ;  /* 0x0000001209097220 */ /* 0x000fe20000400000 */
[C---:B------:R-:W-:Y:S01]  /*06b0*/  FSETP.NEU.AND P3, PT, R17.reuse, 128, PT ;  /* 0x430000001100780b */ /* 0x040fe20003f6d000 */
[----:B------:R-:W-:Y:S01]  /*06c0*/  FFMA.FTZ R13, -R17, 1.428606765330187045e-06, R22 ;  /* 0x35bfbe8e110d7823 */ /* 0x000fe20000010116 */
[----:B------:R-:W-:Y:S01]  /*06d0*/  FSETP.GEU.AND P2, PT, R19, 0.40999999642372131348, PT ;  /* 0x3ed1eb851300780b */ /* 0x000fe20003f4e000 */
[----:B------:R-:W-:Y:S01]  /*06e0*/  FADD R19, R8, -R16 ;  /* 0x8000001008137221 */ /* 0x000fe20000000000 */
[----:B------:R-:W-:Y:S01]  /*06f0*/  FADD.FTZ R8, |R10|, -RZ ;  /* 0x800000ff0a087221 */ /* 0x000fe20000010200 */
[----:B------:R-:W-:Y:S01]  /*0700*/  FSEL R14, R17, 127, P3 ;  /* 0x42fe0000110e7808 */ /* 0x000fe20001800000 */
[----:B------:R-:W-:Y:S01]  /*0710*/  FFMA.FTZ R22, R13, R12, 0.0083824126049876213074 ;  /* 0x3c0956630d167423 */ /* 0x000fe2000001000c */
[----:B------:R-:W-:-:S02]  /*0720*/  FFMA R9, R3, R9, R2 ;  /* 0x0000000903097223 */ /* 0x000fc40000000002 */
[----:B------:R-:W-:Y:S01]  /*0730*/  FSETP.GEU.AND P0, PT, R8, 0.40999999642372131348, PT ;  /* 0x3ed1eb850800780b */ /* 0x000fe20003f0e000 */
[----:B------:R-:W-:Y:S01]  /*0740*/  FFMA.FTZ R22, R13, R22, 0.041667830199003219604 ;  /* 0x3d2aabe30d167423 */ /* 0x000fe20000010016 */
[----:B0-----:R-:W-:Y:S01]  /*0750*/  FMUL R20, R9, 1.4426950216293334961 ;  /* 0x3fb8aa3b09147820 */ /* 0x001fe20000400000 */
[----:B------:R-:W0:Y:S01]  /*0760*/  MUFU.EX2 R14, R14 ;  /* 0x0000000e000e7308 */ /* 0x000e220000000800 */
[----:B------:R-:W-:Y:S01]  /*0770*/  FMUL R19, R19, R18 ;  /* 0x0000001213137220 */ /* 0x000fe20000400000 */
[----:B-1----:R-:W-:Y:S01]  /*0780*/  FSEL R15, R15, RZ, P0 ;  /* 0x000000ff0f0f7208 */ /* 0x002fe20000000000 */
[----:B------:R-:W-:Y:S02]  /*0790*/  FFMA.FTZ R22, R13, R22, 0.16666397452354431152 ;  /* 0x3e2aa9f60d167423 */ /* 0x000fe40000010016 */
[----:B------:R-:W-:Y:S01]  /*07a0*/  FFMA R8, R3, R19, R2 ;  /* 0x0000001303087223 */ /* 0x000fe20000000002 */
[----:B------:R-:W-:Y:S02]  /*07b0*/  FADD.FTZ R19, |R7|, -RZ ;  /* 0x800000ff07137221 */ /* 0x000fe40000010200 */
[----:B------:R-:W1:Y:S01]  /*07c0*/  FRND R20, R20 ;  /* 0x0000001400147307 */ /* 0x000e620000201000 */
[----:B------:R-:W-:Y:S01]  /*07d0*/  FFMA.FTZ R22, R13, R22, 0.49999994039535522461 ;  /* 0x3efffffe0d167423 */ /* 0x000fe20000010016 */
[----:B------:R-:W-:Y:S01]  /*07e0*/  FFMA.FTZ R24, -R15, 0.693145751953125, R10 ;  /* 0x3f3172000f187823 */ /* 0x000fe2000001010a */
[----:B------:R-:W-:Y:S01]  /*07f0*/  FADD.FTZ R21, |R6|, -RZ ;  /* 0x800000ff06157221 */ /* 0x000fe20000010200 */
[----:B------:R-:W-:Y:S01]  /*0800*/  FSETP.GEU.AND P0, PT, R19, 0.40999999642372131348, PT ;  /* 0x3ed1eb851300780b */ /* 0x000fe20003f0e000 */
[----:B------:R-:W-:Y:S01]  /*0810*/  FMUL R22, R13, R22 ;  /* 0x000000160d167220 */ /* 0x000fe20000400000 */
[----:B------:R-:W-:Y:S01]  /*0820*/  FADD.FTZ R23, |R9|, -RZ ;  /* 0x800000ff09177221 */ /* 0x000fe20000010200 */
[----:B------:R-:W-:Y:S01]  /*0830*/  FFMA.FTZ R19, -R15, 1.428606765330187045e-06, R24 ;  /* 0x35bfbe8e0f137823 */ /* 0x000fe20000010118 */
[----:B------:R-:W-:Y:S01]  /*0840*/  FSETP.GEU.AND P1, PT, R21, 0.40999999642372131348, PT ;  /* 0x3ed1eb851500780b */ /* 0x000fe20003f2e000 */
[----:B------:R-:W-:Y:S01]  /*0850*/  FFMA.FTZ R13, R13, R22, R13 ;  /* 0x000000160d0d7223 */ /* 0x000fe2000001000d */
[C---:B0-----:R-:W-:Y:S01]  /*0860*/  FADD R21, R14.reuse, -1 ;  /* 0xbf8000000e157421 */ /* 0x041fe20000000000 */
[----:B------:R-:W-:Y:S01]  /*0870*/  FSETP.NEU.AND P4, PT, R15, 128, PT ;  /* 0x430000000f00780b */ /* 0x000fe20003f8d000 */
[----:B------:R-:W-:Y:S01]  /*0880*/  FFMA.FTZ R24, R19, R12, 0.0083824126049876213074 ;  /* 0x3c09566313187423 */ /* 0x000fe2000001000c */
[----:B------:R-:W-:Y:S01]  /*0890*/  FSETP.GEU.AND P6, PT, R23, 0.40999999642372131348, PT ;  /* 0x3ed1eb851700780b */ /* 0x000fe20003fce000 */
[----:B------:R-:W-:Y:S01]  /*08a0*/  FFMA.FTZ R21, R14, R13, R21 ;  /* 0x0000000d0e157223 */ /* 0x000fe20000010015 */
[----:B------:R-:W-:Y:S01]  /*08b0*/  FSEL R23, R15, 127, P4 ;  /* 0x42fe00000f177808 */ /* 0x000fe20002000000 */
[----:B------:R-:W-:Y:S01]  /*08c0*/  FFMA.FTZ R24, R19, R24, 0.041667830199003219604 ;  /* 0x3d2aabe313187423 */ /* 0x000fe20000010018 */
[----:B-1----:R-:W-:-:S02]  /*08d0*/  FSEL R20, R20, RZ, P6 ;  /* 0x000000ff14147208 */ /* 0x002fc40003000000 */
[----:B------:R-:W-:Y:S01]  /*08e0*/  FSEL R26, R17, 127, P3 ;  /* 0x42fe0000111a7808 */ /* 0x000fe20001800000 */
[----:B------:R-:W-:Y:S01]  /*08f0*/  FMUL R22, R8, 1.4426950216293334961 ;  /* 0x3fb8aa3b08167820 */ /* 0x000fe20000400000 */
[----:B------:R-:W0:Y:S01]  /*0900*/  MUFU.EX2 R17, R23 ;  /* 0x0000001700117308 */ /* 0x000e220000000800 */
[----:B------:R-:W-:Y:S01]  /*0910*/  FFMA.FTZ R24, R19, R24, 0.16666397452354431152 ;  /* 0x3e2aa9f613187423 */ /* 0x000fe20000010018 */
[----:B------:R-:W-:Y:S01]  /*0920*/  @!P3 FADD R21, R21, R21 ;  /* 0x000000151515b221 */ /* 0x000fe20000000000 */
[----:B------:R-:W-:Y:S01]  /*0930*/  FSETP.NEU.AND P5, PT, R4, RZ, PT ;  /* 0x000000ff0400720b */ /* 0x000fe20003fad000 */
[----:B------:R-:W-:Y:S01]  /*0940*/  FFMA.FTZ R25, -R20, 0.693145751953125, R9 ;  /* 0x3f31720014197823 */ /* 0x000fe20000010109 */
[----:B------:R-:W-:Y:S01]  /*0950*/  FSETP.GT.AND P6, PT, R26, 128, PT ;  /* 0x430000001a00780b */ /* 0x000fe20003fc4000 */
[----:B------:R-:W-:Y:S02]  /*0960*/  FADD R11, R11, -R16 ;  /* 0x800000100b0b7221 */ /* 0x000fe40000000000 */
[----:B------:R1:W-:Y:S01]  /*0970*/  FRND R14, R22 ;  /* 0x00000016000e7307 */ /* 0x0003e20000201000 */
[----:B------:R-:W-:Y:S01]  /*0980*/  FMUL R16, R5, 1.4426950216293334961 ;  /* 0x3fb8aa3b05107820 */ /* 0x000fe20000400000 */
[C---:B------:R-:W-:Y:S01]  /*0990*/  FSETP.NEU.AND P3, PT, R20.reuse, 128, PT ;  /* 0x430000001400780b */ /* 0x040fe20003f6d000 */
[----:B-1----:R-:W-:Y:S01]  /*09a0*/  FFMA.FTZ R22, R19, R24, 0.49999994039535522461 ;  /* 0x3efffffe13167423 */ /* 0x002fe20000010018 */
[----:B------:R-:W-:Y:S01]  /*09b0*/  FSEL R24, R21, +INF , !P6 ;  /* 0x7f80000015187808 */ /* 0x000fe20007000000 */
[----:B------:R-:W-:Y:S01]  /*09c0*/  FFMA.FTZ R21, -R20, 1.428606765330187045e-06, R25 ;  /* 0x35bfbe8e14157823 */ /* 0x000fe20000010119 */
[----:B------:R-:W-:Y:S01]  /*09d0*/  FSETP.GEU.AND P6, PT, R26, -25, PT ;  /* 0xc1c800001a00780b */ /* 0x000fe20003fce000 */
[----:B------:R-:W-:Y:S01]  /*09e0*/  FMUL R26, R19, R22 ;  /* 0x00000016131a7220 */ /* 0x000fe20000400000 */
[----:B------:R-:W1:Y:S01]  /*09f0*/  FRND R16, R16 ;  /* 0x0000001000107307 */ /* 0x000e620000201000 */
[----:B------:R-:W-:Y:S01]  /*0a00*/  FFMA.FTZ R28, R21, R12, 0.0083824126049876213074 ;  /* 0x3c095663151c7423 */ /* 0x000fe2000001000c */
[----:B------:R-:W-:Y:S01]  /*0a10*/  FADD R13, R4, R4 ;  /* 0x00000004040d7221 */ /* 0x000fe20000000000 */
[----:B------:R-:W-:Y:S01]  /*0a20*/  @P5 FSEL R13, R24, -1, P6 ;  /* 0xbf800000180d5808 */ /* 0x000fe20003000000 */
[----:B------:R-:W-:Y:S01]  /*0a30*/  FFMA.FTZ R26, R19, R26, R19 ;  /* 0x0000001a131a7223 */ /* 0x000fe20000010013 */
[----:B------:R-:W-:Y:S01]  /*0a40*/  FFMA.FTZ R28, R21, R28, 0.041667830199003219604 ;  /* 0x3d2aabe3151c7423 */ /* 0x000fe2000001001c */
[----:B------:R-:W-:Y:S01]  /*0a50*/  FSEL R22, R20, 127, P3 ;  /* 0x42fe000014167808 */ /* 0x000fe20001800000 */
[----:B0-----:R-:W-:-:S02]  /*0a60*/  FADD R24, R17, -1 ;  /* 0xbf80000011187421 */ /* 0x001fc40000000000 */
[----:B------:R-:W-:Y:S01]  /*0a70*/  FFMA.FTZ R28, R21, R28, 0.16666397452354431152 ;  /* 0x3e2aa9f6151c7423 */ /* 0x000fe2000001001c */
[----:B------:R-:W0:Y:S01]  /*0a80*/  MUFU.EX2 R19, R22 ;  /* 0x0000001600137308 */ /* 0x000e220000000800 */
[----:B------:R-:W-:Y:S01]  /*0a90*/  FFMA.FTZ R17, R17, R26, R24 ;  /* 0x0000001a11117223 */ /* 0x000fe20000010018 */
[----:B------:R-:W-:Y:S01]  /*0aa0*/  FADD.FTZ R15, |R8|, -RZ ;  /* 0x800000ff080f7221 */ /* 0x000fe20000010200 */
[----:B------:R-:W-:Y:S01]  /*0ab0*/  FFMA.FTZ R28, R21, R28, 0.49999994039535522461 ;  /* 0x3efffffe151c7423 */ /* 0x000fe2000001001c */
[----:B------:R-:W-:Y:S01]  /*0ac0*/  FSETP.NEU.AND P5, PT, R10, RZ, PT ;  /* 0x000000ff0a00720b */ /* 0x000fe20003fad000 */
[----:B------:R-:W-:Y:S01]  /*0ad0*/  @!P4 FADD R17, R17, R17 ;  /* 0x000000111111c221 */ /* 0x000fe20000000000 */
[----:B------:R-:W-:Y:S01]  /*0ae0*/  FSETP.GT.AND P6, PT, R23, 128, PT ;  /* 0x430000001700780b */ /* 0x000fe20003fc4000 */
[----:B------:R-:W-:Y:S01]  /*0af0*/  FMUL R28, R21, R28 ;  /* 0x0000001c151c7220 */ /* 0x000fe20000400000 */
[----:B------:R-:W-:Y:S02]  /*0b00*/  FSETP.GEU.AND P4, PT, R15, 0.40999999642372131348, PT ;  /* 0x3ed1eb850f00780b */ /* 0x000fe40003f8e000 */
[----:B-1----:R-:W-:Y:S01]  /*0b10*/  FSEL R16, R16, RZ, P2 ;  /* 0x000000ff10107208 */ /* 0x002fe20001000000 */
[----:B------:R-:W-:Y:S01]  /*0b20*/  FMUL R18, R11, R18 ;  /* 0x000000120b127220 */ /* 0x000fe20000400000 */
[----:B------:R-:W-:Y:S01]  /*0b30*/  FSEL R15, R17, +INF , !P6 ;  /* 0x7f800000110f7808 */ /* 0x000fe20007000000 */
[----:B------:R-:W-:Y:S01]  /*0b40*/  FFMA.FTZ R28, R21, R28, R21 ;  /* 0x0000001c151c7223 */ /* 0x000fe20000010015 */
[----:B------:R-:W-:Y:S01]  /*0b50*/  FSEL R17, R14, RZ, P4 ;  /* 0x000000ff0e117208 */ /* 0x000fe20002000000 */
[----:B------:R-:W-:Y:S01]  /*0b60*/  FFMA.FTZ R21, -R16, 0.693145751953125, R5 ;  /* 0x3f31720010157823 */ /* 0x000fe20000010105 */
[----:B------:R-:W-:Y:S01]  /*0b70*/  FSETP.GEU.AND P6, PT, R23, -25, PT ;  /* 0xc1c800001700780b */ /* 0x000fe20003fce000 */
[----:B------:R-:W-:Y:S01]  /*0b80*/  FFMA R14, R3, R18, R2 ;  /* 0x00000012030e7223 */ /* 0x000fe20000000002 */
[----:B0-----:R-:W-:Y:S01]  /*0b90*/  FADD R22, R19, -1 ;  /* 0xbf80000013167421 */ /* 0x001fe20000000000 */
[----:B------:R-:W-:Y:S01]  /*0ba0*/  FFMA.FTZ R2, -R17, 0.693145751953125, R8 ;  /* 0x3f31720011027823 */ /* 0x000fe20000010108 */
[----:B------:R-:W-:Y:S01]  /*0bb0*/  FADD R11, R10, R10 ;  /* 0x0000000a0a0b7221 */ /* 0x000fe20000000000 */
[C---:B------:R-:W-:Y:S01]  /*0bc0*/  FFMA.FTZ R21, -R16.reuse, 1.428606765330187045e-06, R21 ;  /* 0x35bfbe8e10157823 */ /* 0x040fe20000010115 */
[----:B------:R-:W-:Y:S01]  /*0bd0*/  @P5 FSEL R11, R15, -1, P6 ;  /* 0xbf8000000f0b5808 */ /* 0x000fe20003000000 */
[----:B------:R-:W-:Y:S01]  /*0be0*/  FFMA.FTZ R19, R19, R28, R22 ;  /* 0x0000001c13137223 */ /* 0x000fe20000010016 */
[C---:B------:R-:W-:Y:S01]  /*0bf0*/  FSETP.NEU.AND P2, PT, R17.reuse, 128, PT ;  /* 0x430000001100780b */ /* 0x040fe20003f4d000 */
[----:B------:R-:W-:Y:S01]  /*0c00*/  FFMA.FTZ R15, -R17, 1.428606765330187045e-06, R2 ;  /* 0x35bfbe8e110f7823 */ /* 0x000fe20000010102 */
[----:B------:R-:W-:Y:S01]  /*0c10*/  FSETP.NEU.AND P6, PT, R16, 128, PT ;  /* 0x430000001000780b */ /* 0x000fe20003fcd000 */
[-C--:B------:R-:W-:Y:S01]  /*0c20*/  FFMA.FTZ R18, R21, R12.reuse, 0.0083824126049876213074 ;  /* 0x3c09566315127423 */ /* 0x080fe2000001000c */
[----:B------:R-:W-:Y:S01]  /*0c30*/  FSEL R20, R20, 127, P3 ;  /* 0x42fe000014147808 */ /* 0x000fe20001800000 */
[----:B------:R-:W-:Y:S01]  /*0c40*/  FFMA.FTZ R22, R15, R12, 0.0083824126049876213074 ;  /* 0x3c0956630f167423 */ /* 0x000fe2000001000c */
[----:B------:R-:W-:Y:S01]  /*0c50*/  FSEL R3, R17, 127, P2 ;  /* 0x42fe000011037808 */ /* 0x000fe20001000000 */
[----:B------:R-:W-:Y:S01]  /*0c60*/  @!P3 FADD R19, R19, R19 ;  /* 0x000000131313b221 */ /* 0x000fe20000000000 */
[----:B------:R-:W-:Y:S01]  /*0c70*/  FSEL R2, R16, 127, P6 ;  /* 0x42fe000010027808 */ /* 0x000fe20003000000 */
[----:B------:R-:W-:Y:S01]  /*0c80*/  FFMA.FTZ R16, R21, R18, 0.041667830199003219604 ;  /* 0x3d2aabe315107423 */ /* 0x000fe20000010012 */
[----:B------:R-:W-:-:S02]  /*0c90*/  FSETP.GEU.AND P4, PT, R20, -25, PT ;  /* 0xc1c800001400780b */ /* 0x000fc40003f8e000 */
[----:B------:R-:W-:Y:S01]  /*0ca0*/  FSETP.GT.AND P3, PT, R20, 128, PT ;  /* 0x430000001400780b */ /* 0x000fe20003f64000 */
[----:B------:R-:W-:Y:S01]  /*0cb0*/  FMUL R20, R6, 1.4426950216293334961 ;  /* 0x3fb8aa3b06147820 */ /* 0x000fe20000400000 */
[----:B------:R-:W0:Y:S01]  /*0cc0*/  MUFU.EX2 R18, R2 ;  /* 0x0000000200127308 */ /* 0x000e220000000800 */
[----:B------:R-:W-:Y:S01]  /*0cd0*/  FSETP.NEU.AND P5, PT, R9, RZ, PT ;  /* 0x000000ff0900720b */ /* 0x000fe20003fad000 */
[----:B------:R-:W-:Y:S01]  /*0ce0*/  FFMA.FTZ R22, R15, R22, 0.041667830199003219604 ;  /* 0x3d2aabe30f167423 */ /* 0x000fe20000010016 */
[----:B------:R-:W-:Y:S01]  /*0cf0*/  FFMA.FTZ R16, R21, R16, 0.16666397452354431152 ;  /* 0x3e2aa9f615107423 */ /* 0x000fe20000010010 */
[----:B------:R-:W-:-:S04]  /*0d00*/  FSEL R23, R19, +INF , !P3 ;  /* 0x7f80000013177808 */ /* 0x000fc80005800000 */
[----:B------:R-:W1:Y:S01]  /*0d10*/  MUFU.EX2 R3, R3 ;  /* 0x0000000300037308 */ /* 0x000e620000000800 */
[----:B------:R-:W-:Y:S01]  /*0d20*/  FFMA.FTZ R24, R15, R22, 0.16666397452354431152 ;  /* 0x3e2aa9f60f187423 */ /* 0x000fe20000010016 */
[----:B------:R-:W-:Y:S01]  /*0d30*/  FMUL R19, R14, 1.4426950216293334961 ;  /* 0x3fb8aa3b0e137820 */ /* 0x000fe20000400000 */
[----:B------:R-:W-:-:S05]  /*0d40*/  FFMA.FTZ R22, R21, R16, 0.49999994039535522461 ;  /* 0x3efffffe15167423 */ /* 0x000fca0000010010 */
[----:B------:R-:W2:Y:S01]  /*0d50*/  FRND R20, R20 ;  /* 0x0000001400147307 */ /* 0x000ea20000201000 */
[----:B------:R-:W-:Y:S01]  /*0d60*/  FFMA.FTZ R24, R15, R24, 0.49999994039535522461 ;  /* 0x3efffffe0f187423 */ /* 0x000fe20000010018 */
[----:B------:R-:W-:Y:S01]  /*0d70*/  FMUL R22, R21, R22 ;  /* 0x0000001615167220 */ /* 0x000fe20000400000 */
[----:B------:R-:W-:Y:S01]  /*0d80*/  FADD R16, R9, R9 ;  /* 0x0000000909107221 */ /* 0x000fe20000000000 */
[----:B------:R-:W-:Y:S01]  /*0d90*/  @P5 FSEL R16, R23, -1, P4 ;  /* 0xbf80000017105808 */ /* 0x000fe20002000000 */
[----:B------:R-:W-:-:S03]  /*0da0*/  FMUL R24, R15, R24 ;  /* 0x000000180f187220 */ /* 0x000fc60000400000 */
[----:B------:R-:W3:Y:S01]  /*0db0*/  FRND R19, R19 ;  /* 0x0000001300137307 */ /* 0x000ee20000201000 */
[----:B------:R-:W-:Y:S01]  /*0dc0*/  FFMA.FTZ R21, R21, R22, R21 ;  /* 0x0000001615157223 */ /* 0x000fe20000010015 */
[----:B0-----:R-:W-:Y:S01]  /*0dd0*/  FADD R23, R18, -1 ;  /* 0xbf80000012177421 */ /* 0x001fe20000000000 */
[----:B------:R-:W-:Y:S01]  /*0de0*/  FFMA.FTZ R24, R15, R24, R15 ;  /* 0x000000180f187223 */ /* 0x000fe2000001000f */
[C---:B-1----:R-:W-:Y:S01]  /*0df0*/  FADD R22, R3.reuse, -1 ;  /* 0xbf80000003167421 */ /* 0x042fe20000000000 */
[----:B------:R-:W-:Y:S01]  /*0e00*/  FADD.FTZ R15, |R14|, -RZ ;  /* 0x800000ff0e0f7221 */ /* 0x000fe20000010200 */
[C---:B------:R-:W-:Y:S02]  /*0e10*/  FSETP.GEU.AND P4, PT, R2.reuse, -25, PT ;  /* 0xc1c800000200780b */ /* 0x040fe40003f8e000 */
[----:B------:R-:W-:Y:S01]  /*0e20*/  FSETP.GT.AND P5, PT, R2, 128, PT ;  /* 0x430000000200780b */ /* 0x000fe20003fa4000 */
[----:B------:R-:W-:Y:S01]  /*0e30*/  FFMA.FTZ R2, R18, R21, R23 ;  /* 0x0000001512027223 */ /* 0x000fe20000010017 */
[----:B--2---:R-:W-:Y:S01]  /*0e40*/  FSEL R21, R20, RZ, P1 ;  /* 0x000000ff14157208 */ /* 0x004fe20000800000 */
[----:B------:R-:W-:Y:S01]  /*0e50*/  FFMA.FTZ R3, R3, R24, R22 ;  /* 0x0000001803037223 */ /* 0x000fe20000010016 */
[----:B------:R-:W-:Y:S01]  /*0e60*/  FSETP.NEU.AND P1, PT, R8, RZ, PT ;  /* 0x000000ff0800720b */ /* 0x000fe20003f2d000 */
[----:B------:R-:W-:Y:S01]  /*0e70*/  FMUL R18, R7, 1.4426950216293334961 ;  /* 0x3fb8aa3b07127820 */ /* 0x000fe20000400000 */
[----:B------:R-:W-:-:S02]  /*0e80*/  FSEL R22, R17, 127, P2 ;  /* 0x42fe000011167808 */ /* 0x000fc40001000000 */
[----:B------:R-:W-:Y:S01]  /*0e90*/  FSETP.GEU.AND P3, PT, R15, 0.40999999642372131348, PT ;  /* 0x3ed1eb850f00780b */ /* 0x000fe20003f6e000 */
[----:B------:R-:W-:Y:S01]  /*0ea0*/  FFMA.FTZ R20, -R21, 0.693145751953125, R6 ;  /* 0x3f31720015147823 */ /* 0x000fe20000010106 */
[----:B------:R-:W-:Y:S01]  /*0eb0*/  @!P2 FADD R3, R3, R3 ;  /* 0x000000030303a221 */ /* 0x000fe20000000000 */
[C---:B------:R-:W-:Y:S02]  /*0ec0*/  FSETP.GT.AND P2, PT, R22.reuse, 128, PT ;  /* 0x430000001600780b */ /* 0x040fe40003f44000 */
[----:B---3--:R-:W-:Y:S01]  /*0ed0*/  FSEL R17, R19, RZ, P3 ;  /* 0x000000ff13117208 */ /* 0x008fe20001800000 */
[----:B------:R-:W0:Y:S01]  /*0ee0*/  FRND R18, R18 ;  /* 0x0000001200127307 */ /* 0x000e220000201000 */
[----:B------:R-:W-:Y:S01]  /*0ef0*/  FFMA.FTZ R19, -R21, 1.428606765330187045e-06, R20 ;  /* 0x35bfbe8e15137823 */ /* 0x000fe20000010114 */
[----:B------:R-:W-:Y:S02]  /*0f00*/  FSEL R3, R3, +INF , !P2 ;  /* 0x7f80000003037808 */ /* 0x000fe40005000000 */
[----:B------:R-:W-:Y:S01]  /*0f10*/  FSETP.GEU.AND P2, PT, R22, -25, PT ;  /* 0xc1c800001600780b */ /* 0x000fe20003f4e000 */
[----:B------:R-:W-:Y:S01]  /*0f20*/  FFMA.FTZ R22, -R17, 0.693145751953125, R14 ;  /* 0x3f31720011167823 */ /* 0x000fe2000001010e */
[----:B------:R-:W-:Y:S01]  /*0f30*/  FFMA.FTZ R20, R19, R12, 0.0083824126049876213074 ;  /* 0x3c09566313147423 */ /* 0x000fe2000001000c */
[----:B------:R-:W-:Y:S01]  /*0f40*/  FADD R15, R8, R8 ;  /* 0x00000008080f7221 */ /* 0x000fe20000000000 */
[----:B------:R-:W-:Y:S01]  /*0f50*/  @P1 FSEL R15, R3, -1, P2 ;  /* 0xbf800000030f1808 */ /* 0x000fe20001000000 */
[----:B------:R-:W-:Y:S01]  /*0f60*/  FFMA.FTZ R3, -R17, 1.428606765330187045e-06, R22 ;  /* 0x35bfbe8e11037823 */ /* 0x000fe20000010116 */
[----:B------:R-:W-:Y:S01]  /*0f70*/  FSETP.NEU.AND P3, PT, R21, 128, PT ;  /* 0x430000001500780b */ /* 0x000fe20003f6d000 */
[----:B------:R-:W-:Y:S01]  /*0f80*/  FFMA.FTZ R22, R19, R20, 0.041667830199003219604 ;  /* 0x3d2aabe313167423 */ /* 0x000fe20000010014 */
[----:B------:R-:W-:Y:S01]  /*0f90*/  FSETP.NEU.AND P1, PT, R17, 128, PT ;  /* 0x430000001100780b */ /* 0x000fe20003f2d000 */
[----:B------:R-:W-:Y:S01]  /*0fa0*/  FFMA.FTZ R26, R3, R12, 0.0083824126049876213074 ;  /* 0x3c095663031a7423 */ /* 0x000fe2000001000c */
[----:B------:R-:W-:Y:S01]  /*0fb0*/  FSEL R21, R21, 127, P3 ;  /* 0x42fe000015157808 */ /* 0x000fe20001800000 */
[----:B------:R-:W-:Y:S01]  /*0fc0*/  FFMA.FTZ R24, R19, R22, 0.16666397452354431152 ;  /* 0x3e2aa9f613187423 */ /* 0x000fe20000010016 */
[----:B------:R-:W-:Y:S01]  /*0fd0*/  FSEL R22, R17, 127, P1 ;  /* 0x42fe000011167808 */ /* 0x000fe20000800000 */
[----:B------:R-:W-:Y:S01]  /*0fe0*/  FFMA.FTZ R26, R3, R26, 0.041667830199003219604 ;  /* 0x3d2aabe3031a7423 */ /* 0x000fe2000001001a */
[----:B0-----:R-:W-:Y:S01]  /*0ff0*/  FSEL R18, R18, RZ, P0 ;  /* 0x000000ff12127208 */ /* 0x001fe20000000000 */
[----:B------:R-:W-:Y:S01]  /*1000*/  MUFU.EX2 R20, R21 ;  /* 0x0000001500147308 */ /* 0x000fe20000000800 */
[----:B------:R-:W-:-:S02]  /*1010*/  FSETP.GEU.AND P0, PT, R21, -25, PT ;  /* 0xc1c800001500780b */ /* 0x000fc40003f0e000 */
[----:B------:R-:W-:Y:S01]  /*1020*/  FSETP.GT.AND P2, PT, R21, 128, PT ;  /* 0x430000001500780b */ /* 0x000fe20003f44000 */
[----:B------:R-:W-:Y:S01]  /*1030*/  FFMA.FTZ R24, R19, R24, 0.49999994039535522461 ;  /* 0x3efffffe13187423 */ /* 0x000fe20000010018 */
[----:B------:R-:W-:-:S03]  /*1040*/  FFMA.FTZ R26, R3, R26, 0.16666397452354431152 ;  /* 0x3e2aa9f6031a7423 */ /* 0x000fc6000001001a */
[----:B------:R0:W1:Y:S01]  /*1050*/  MUFU.EX2 R21, R22 ;  /* 0x0000001600157308 */ /* 0x0000620000000800 */
[----:B------:R-:W-:Y:S01]  /*1060*/  FMUL R24, R19, R24 ;  /* 0x0000001813187220 */ /* 0x000fe20000400000 */
[----:B------:R-:W-:Y:S01]  /*1070*/  @!P6 FADD R2, R2, R2 ;  /* 0x000000020202e221 */ /* 0x000fe20000000000 */
[C---:B------:R-:W-:Y:S01]  /*1080*/  FFMA.FTZ R27, -R18.reuse, 0.693145751953125, R7 ;  /* 0x3f317200121b7823 */ /* 0x040fe20000010107 */
[----:B------:R-:W-:Y:S01]  /*1090*/  FFMA.FTZ R26, R3, R26, 0.49999994039535522461 ;  /* 0x3efffffe031a7423 */ /* 0x000fe2000001001a */
[----:B------:R-:W-:Y:S01]  /*10a0*/  FFMA.FTZ R23, R19, R24, R19 ;  /* 0x0000001813177223 */ /* 0x000fe20000010013 */
[----:B------:R-:W-:Y:S01]  /*10b0*/  FSETP.NEU.AND P6, PT, R5, RZ, PT ;  /* 0x000000ff0500720b */ /* 0x000fe20003fcd000 */
[----:B------:R-:W-:Y:S01]  /*10c0*/  FFMA.FTZ R19, -R18, 1.428606765330187045e-06, R27 ;  /* 0x35bfbe8e12137823 */ /* 0x000fe2000001011b */
[----:B------:R-:W-:Y:S01]  /*10d0*/  FMUL R26, R3, R26 ;  /* 0x0000001a031a7220 */ /* 0x000fe20000400000 */
[----:B0-----:R-:W-:Y:S02]  /*10e0*/  FSEL R22, R2, +INF , !P5 ;  /* 0x7f80000002167808 */ /* 0x001fe40006800000 */
[C---:B------:R-:W-:Y:S01]  /*10f0*/  FSETP.NEU.AND P5, PT, R18.reuse, 128, PT ;  /* 0x430000001200780b */ /* 0x040fe20003fad000 */
[----:B------:R-:W-:Y:S01]  /*1100*/  FFMA.FTZ R12, R19, R12, 0.0083824126049876213074 ;  /* 0x3c095663130c7423 */ /* 0x000fe2000001000c */
[----:B------:R-:W-:Y:S01]  /*1110*/  FFMA.FTZ R26, R3, R26, R3 ;  /* 0x0000001a031a7223 */ /* 0x000fe20000010003 */
[----:B-1----:R-:W-:Y:S01]  /*1120*/  FADD R2, R21, -1 ;  /* 0xbf80000015027421 */ /* 0x002fe20000000000 */
[----:B------:R-:W-:Y:S01]  /*1130*/  FSEL R18, R18, 127, P5 ;  /* 0x42fe000012127808 */ /* 0x000fe20002800000 */
[----:B------:R-:W-:-:S02]  /*1140*/  FFMA.FTZ R24, R19, R12, 0.041667830199003219604 ;  /* 0x3d2aabe313187423 */ /* 0x000fc4000001000c */
[----:B------:R-:W-:Y:S02]  /*1150*/  FFMA.FTZ R26, R21, R26, R2 ;  /* 0x0000001a151a7223 */ /* 0x000fe40000010002 */
[----:B------:R-:W0:Y:S01]  /*1160*/  MUFU.EX2 R21, R18 ;  /* 0x0000001200157308 */ /* 0x000e220000000800 */
[----:B------:R-:W-:Y:S01]  /*1170*/  FADD R25, R20, -1 ;  /* 0xbf80000014197421 */ /* 0x000fe20000000000 */
[----:B------:R-:W-:Y:S01]  /*1180*/  FFMA.FTZ R24, R19, R24, 0.16666397452354431152 ;  /* 0x3e2aa9f613187423 */ /* 0x000fe20000010018 */
[----:B------:R-:W-:Y:S01]  /*1190*/  FADD R12, R5, R5 ;  /* 0x00000005050c7221 */ /* 0x000fe20000000000 */
[----:B------:R-:W-:Y:S01]  /*11a0*/  @P6 FSEL R12, R22, -1, P4 ;  /* 0xbf800000160c6808 */ /* 0x000fe20002000000 */
[----:B------:R-:W-:Y:S01]  /*11b0*/  FFMA.FTZ R20, R20, R23, R25 ;  /* 0x0000001714147223 */ /* 0x000fe20000010019 */
[----:B------:R-:W-:Y:S01]  /*11c0*/  FSETP.NEU.AND P4, PT, R6, RZ, PT ;  /* 0x000000ff0600720b */ /* 0x000fe20003f8d000 */
[----:B------:R-:W1:Y:S01]  /*11d0*/  LDC.64 R2, c[0x0][0x210] ;  /* 0x00008400ff027b82 */ /* 0x000e620000000a00 */
[----:B------:R-:W-:Y:S01]  /*11e0*/  FFMA.FTZ R24, R19, R24, 0.49999994039535522461 ;  /* 0x3efffffe13187423 */ /* 0x000fe20000010018 */
[----:B------:R-:W-:Y:S01]  /*11f0*/  FSEL R17, R17, 127, P1 ;  /* 0x42fe000011117808 */ /* 0x000fe20000800000 */
[----:B------:R-:W-:Y:S01]  /*1200*/  @!P1 FADD R26, R26, R26 ;  /* 0x0000001a1a1a9221 */ /* 0x000fe20000000000 */
[----:B------:R-:W-:Y:S01]  /*1210*/  FSETP.NEU.AND P1, PT, R14, RZ, PT ;  /* 0x000000ff0e00720b */ /* 0x000fe20003f2d000 */
[----:B------:R-:W-:Y:S01]  /*1220*/  @!P3 FADD R20, R20, R20 ;  /* 0x000000141414b221 */ /* 0x000fe20000000000 */
[----:B------:R-:W-:Y:S01]  /*1230*/  FMUL R24, R19, R24 ;  /* 0x0000001813187220 */ /* 0x000fe20000400000 */
[----:B------:R-:W-:Y:S01]  /*1240*/  FSETP.GT.AND P6, PT, R17, 128, PT ;  /* 0x430000001100780b */ /* 0x000fe20003fc4000 */
[----:B0-----:R-:W-:-:S02]  /*1250*/  FADD R22, R21, -1 ;  /* 0xbf80000015167421 */ /* 0x001fc40000000000 */
[----:B------:R-:W-:Y:S01]  /*1260*/  FFMA.FTZ R24, R19, R24, R19 ;  /* 0x0000001813187223 */ /* 0x000fe20000010013 */
[----:B------:R-:W-:Y:S01]  /*1270*/  FSEL R20, R20, +INF , !P2 ;  /* 0x7f80000014147808 */ /* 0x000fe20005000000 */
[----:B------:R-:W-:Y:S01]  /*1280*/  FADD R19, R6, R6 ;  /* 0x0000000606137221 */ /* 0x000fe20000000000 */
[----:B------:R-:W-:Y:S01]  /*1290*/  FSEL R26, R26, +INF , !P6 ;  /* 0x7f8000001a1a7808 */ /* 0x000fe20007000000 */
[----:B------:R-:W-:Y:S01]  /*12a0*/  FFMA.FTZ R21, R21, R24, R22 ;  /* 0x0000001815157223 */ /* 0x000fe20000010016 */
[----:B------:R-:W-:Y:S02]  /*12b0*/  FSETP.GEU.AND P3, PT, R17, -25, PT ;  /* 0xc1c800001100780b */ /* 0x000fe40003f6e000 */
[----:B------:R-:W-:Y:S02]  /*12c0*/  @P4 FSEL R19, R20, -1, P0 ;  /* 0xbf80000014134808 */ /* 0x000fe40000000000 */
[----:B------:R-:W-:Y:S01]  /*12d0*/  FSETP.NEU.AND P0, PT, R7, RZ, PT ;  /* 0x000000ff0700720b */ /* 0x000fe20003f0d000 */
[----:B------:R-:W-:Y:S01]  /*12e0*/  FADD R17, R14, R14 ;  /* 0x0000000e0e117221 */ /* 0x000fe20000000000 */
[----:B------:R-:W-:Y:S01]  /*12f0*/  @P1 FSEL R17, R26, -1, P3 ;  /* 0xbf8000001a111808 */ /* 0x000fe20001800000 */
[----:B------:R-:W-:Y:S01]  /*1300*/  @!P5 FADD R21, R21, R21 ;  /* 0x000000151515d221 */ /* 0x000fe20000000000 */
[----:B------:R-:W-:-:S02]  /*1310*/  FSETP.GT.AND P2, PT, R18, 128, PT ;  /* 0x430000001200780b */ /* 0x000fc40003f44000 */
[----:B------:R-:W-:Y:S02]  /*1320*/  FSETP.GT.AND P1, PT, R4, RZ, PT ;  /* 0x000000ff0400720b */ /* 0x000fe40003f24000 */
[----:B------:R-:W-:Y:S02]  /*1330*/  FSETP.GEU.AND P6, PT, R18, -25, PT ;  /* 0xc1c800001200780b */ /* 0x000fe40003fce000 */
[----:B------:R-:W-:Y:S02]  /*1340*/  FSEL R4, R4, R13, P1 ;  /* 0x0000000d04047208 */ /* 0x000fe40000800000 */
[----:B------:R-:W-:Y:S02]  /*1350*/  FSEL R21, R21, +INF , !P2 ;  /* 0x7f80000015157808 */ /* 0x000fe40005000000 */
[----:B------:R-:W-:Y:S02]  /*1360*/  FSETP.GT.AND P3, PT, R5, RZ, PT ;  /* 0x000000ff0500720b */ /* 0x000fe40003f64000 */
[----:B------:R-:W-:-:S02]  /*1370*/  FSETP.GT.AND P1, PT, R6, RZ, PT ;  /* 0x000000ff0600720b */ /* 0x000fc40003f24000 */
[----:B------:R-:W-:Y:S01]  /*1380*/  FSETP.GT.AND P2, PT, R10, RZ, PT ;  /* 0x000000ff0a00720b */ /* 0x000fe20003f44000 */
[----:B-1----:R-:W-:Y:S01]  /*1390*/  IMAD.WIDE R2, R0, 0x4, R2 ;  /* 0x0000000400027825 */ /* 0x002fe200078e0202 */
[----:B------:R-:W-:-:S03]  /*13a0*/  FSEL R0, R21, -1, P6 ;  /* 0xbf80000015007808 */ /* 0x000fc60003000000 */
[----:B------:R-:W-:Y:S01]  /*13b0*/  @!P0 FADD R0, R7, R7 ;  /* 0x0000000707008221 */ /* 0x000fe20000000000 */
[----:B------:R-:W-:Y:S02]  /*13c0*/  FSEL R5, R5, R12, P3 ;  /* 0x0000000c05057208 */ /* 0x000fe40001800000 */
[----:B------:R-:W-:Y:S02]  /*13d0*/  FSEL R6, R6, R19, P1 ;  /* 0x0000001306067208 */ /* 0x000fe40000800000 */
[----:B------:R-:W-:Y:S02]  /*13e0*/  FSEL R10, R10, R11, P2 ;  /* 0x0000000b0a0a7208 */ /* 0x000fe40001000000 */
[----:B------:R-:W-:Y:S02]  /*13f0*/  FSETP.GT.AND P2, PT, R9, RZ, PT ;  /* 0x000000ff0900720b */ /* 0x000fe40003f44000 */
[----:B------:R-:W-:Y:S02]  /*1400*/  FSETP.GT.AND P3, PT, R8, RZ, PT ;  /* 0x000000ff0800720b */ /* 0x000fe40003f64000 */
[----:B------:R-:W-:-:S02]  /*1410*/  FSETP.GT.AND P1, PT, R14, RZ, PT ;  /* 0x000000ff0e00720b */ /* 0x000fc40003f24000 */
[----:B------:R-:W-:Y:S02]  /*1420*/  FSETP.GT.AND P0, PT, R7, RZ, PT ;  /* 0x000000ff0700720b */ /* 0x000fe40003f04000 */
[----:B------:R-:W-:Y:S02]  /*1430*/  FSEL R9, R9, R16, P2 ;  /* 0x0000001009097208 */ /* 0x000fe40001000000 */
[----:B------:R-:W-:Y:S02]  /*1440*/  FSEL R8, R8, R15, P3 ;  /* 0x0000000f08087208 */ /* 0x000fe40001800000 */
[----:B------:R-:W-:Y:S02]  /*1450*/  FSEL R11, R14, R17, P1 ;  /* 0x000000110e0b7208 */ /* 0x000fe40000800000 */
[----:B------:R-:W-:-:S03]  /*1460*/  FSEL R7, R7, R0, P0 ;  /* 0x0000000007077208 */ /* 0x000fc60000000000 */
[----:B------:R-:W-:Y:S04]  /*1470*/  STG.E.128 desc[UR4][R2.64], R8 ;  /* 0x0000000802007986 */ /* 0x000fe8000c101d04 */
[----:B------:R-:W-:Y:S01]  /*1480*/  STG.E.128 desc[UR4][R2.64+0x800], R4 ;  /* 0x0008000402007986 */ /* 0x000fe2000c101d04 */
[----:B------:R-:W-:Y:S05]  /*1490*/  EXIT ;  /* 0x000000000000794d */ /* 0x000fea0003800000 */
.L_x_0:
[----:B------:R-:W-:-:S00]  /*14a0*/  BRA `(.L_x_0) ;  /* 0xfffffffc00fc7947 */ /* 0x000fc0000383ffff */
[----:B------:R-:W-:-:S00]  /*14b0*/  NOP ;  /* 0x0000000000007918 */ /* 0x000fc00000000000 */
        /* <DEDUP_REMOVED lines=12> */
.L_x_1:


//--------------------- .nv.global.init           --------------------------
	.section	.nv.global.init,"aw",@progbits
.nv.global.init:
	.type		_$_str,@object
	.size		_$_str,(_$_str_$_2 - _$_str)
_$_str:
        /*0000*/ 	.byte	0x5f, 0x5f, 0x43, 0x55, 0x44, 0x41, 0x5f, 0x46, 0x54, 0x5a, 0x00
	.type		_$_str_$_2,@object
	.size		_$_str_$_2,(.L_1 - _$_str_$_2)
_$_str_$_2:
        /*000b*/ 	.byte	0x5f, 0x5f, 0x43, 0x55, 0x44, 0x41, 0x5f, 0x50, 0x52, 0x45, 0x43, 0x5f, 0x53, 0x51, 0x52, 0x54
        /*001b*/ 	.byte	0x00
.L_1:


//--------------------- .nv.constant0.triton_poi_fused__native_batch_norm_legit_no_training_clone_elu_31 --------------------------
	.section	.nv.constant0.triton_poi_fused__native_batch_norm_legit_no_training_clone_elu_31,"a",@progbits
	.sectionflags	@""
	.align	4
.nv.constant0.triton_poi_fused__native_batch_norm_legit_no_training_clone_elu_31:
	.zero		580
